	.headerflags	@"EF_CUDA_TEXMODE_UNIFIED EF_CUDA_64BIT_ADDRESS EF_CUDA_ACCELERATORS EF_CUDA_SM90 EF_CUDA_VIRTUAL_SM(EF_CUDA_SM90)"
	.elftype	@"ET_EXEC"


//--------------------- .nv.info                  --------------------------
	.section	.nv.info,"",@"SHT_CUDA_INFO"
	.align	4


	//----- nvinfo : EIATTR_REGCOUNT
	.align		4
        /*0000*/ 	.byte	0x04, 0x2f
        /*0002*/ 	.short	(.L_3 - .L_2)
	.align		4
.L_2:
        /*0004*/ 	.word	index@(triton_poi_fused__native_batch_norm_legit_no_training_convolution_relu_13)
        /*0008*/ 	.word	0x00000017


	//----- nvinfo : EIATTR_MIN_STACK_SIZE
	.align		4
.L_3:
        /*000c*/ 	.byte	0x04, 0x12
        /*000e*/ 	.short	(.L_5 - .L_4)
	.align		4
.L_4:
        /*0010*/ 	.word	index@(triton_poi_fused__native_batch_norm_legit_no_training_convolution_relu_13)
        /*0014*/ 	.word	0x00000000


	//----- nvinfo : EIATTR_FRAME_SIZE
	.align		4
.L_5:
        /*0018*/ 	.byte	0x04, 0x11
        /*001a*/ 	.short	(.L_7 - .L_6)
	.align		4
.L_6:
        /*001c*/ 	.word	index@(triton_poi_fused__native_batch_norm_legit_no_training_convolution_relu_13)
        /*0020*/ 	.word	0x00000000


	//----- nvinfo : EIATTR_MIN_STACK_SIZE
	.align		4
.L_7:
        /*0024*/ 	.byte	0x04, 0x12
        /*0026*/ 	.short	(.L_9 - .L_8)
	.align		4
.L_8:
        /*0028*/ 	.word	index@(triton_poi_fused__native_batch_norm_legit_no_training_convolution_relu_13)
        /*002c*/ 	.word	0x00000000
.L_9:


//--------------------- .nv.info.triton_poi_fused__native_batch_norm_legit_no_training_convolution_relu_13 --------------------------
	.section	.nv.info.triton_poi_fused__native_batch_norm_legit_no_training_convolution_relu_13,"",@"SHT_CUDA_INFO"
	.sectionflags	@""
	.align	4


	//----- nvinfo : EIATTR_CUDA_API_VERSION
	.align		4
        /*0000*/ 	.byte	0x04, 0x37
        /*0002*/ 	.short	(.L_11 - .L_10)
.L_10:
        /*0004*/ 	.word	0x0000007c


	//----- nvinfo : EIATTR_KPARAM_INFO
	.align		4
.L_11:
        /*0008*/ 	.byte	0x04, 0x17
        /*000a*/ 	.short	(.L_13 - .L_12)
.L_12:
        /*000c*/ 	.word	0x00000000
        /*0010*/ 	.short	0x0007
        /*0012*/ 	.short	0x0038
        /*0014*/ 	.byte	0x00, 0xf0, 0x11, 0x00


	//----- nvinfo : EIATTR_KPARAM_INFO
	.align		4
.L_13:
        /*0018*/ 	.byte	0x04, 0x17
        /*001a*/ 	.short	(.L_15 - .L_14)
.L_14:
        /*001c*/ 	.word	0x00000000
        /*0020*/ 	.short	0x0006
        /*0022*/ 	.short	0x0030
        /*0024*/ 	.byte	0x00, 0xf4, 0x21, 0x00


	//----- nvinfo : EIATTR_KPARAM_INFO
	.align		4
.L_15:
        /*0028*/ 	.byte	0x04, 0x17
        /*002a*/ 	.short	(.L_17 - .L_16)
.L_16:
        /*002c*/ 	.word	0x00000000
        /*0030*/ 	.short	0x0005
        /*0032*/ 	.short	0x0028
        /*0034*/ 	.byte	0x00, 0xf4, 0x21, 0x00


	//----- nvinfo : EIATTR_KPARAM_INFO
	.align		4
.L_17:
        /*0038*/ 	.byte	0x04, 0x17
        /*003a*/ 	.short	(.L_19 - .L_18)
.L_18:
        /*003c*/ 	.word	0x00000000
        /*0040*/ 	.short	0x0004
        /*0042*/ 	.short	0x0020
        /*0044*/ 	.byte	0x00, 0xf4, 0x21, 0x00


	//----- nvinfo : EIATTR_KPARAM_INFO
	.align		4
.L_19:
        /*0048*/ 	.byte	0x04, 0x17
        /*004a*/ 	.short	(.L_21 - .L_20)
.L_20:
        /*004c*/ 	.word	0x00000000
        /*0050*/ 	.short	0x0003
        /*0052*/ 	.short	0x0018
        /*0054*/ 	.byte	0x00, 0xf4, 0x21, 0x00


	//----- nvinfo : EIATTR_KPARAM_INFO
	.align		4
.L_21:
        /*0058*/ 	.byte	0x04, 0x17
        /*005a*/ 	.short	(.L_23 - .L_22)
.L_22:
        /*005c*/ 	.word	0x00000000
        /*0060*/ 	.short	0x0002
        /*0062*/ 	.short	0x0010
        /*0064*/ 	.byte	0x00, 0xf4, 0x21, 0x00


	//----- nvinfo : EIATTR_KPARAM_INFO
	.align		4
.L_23:
        /*0068*/ 	.byte	0x04, 0x17
        /*006a*/ 	.short	(.L_25 - .L_24)
.L_24:
        /*006c*/ 	.word	0x00000000
        /*0070*/ 	.short	0x0001
        /*0072*/ 	.short	0x0008
        /*0074*/ 	.byte	0x00, 0xf4, 0x21, 0x00


	//----- nvinfo : EIATTR_KPARAM_INFO
	.align		4
.L_25:
        /*0078*/ 	.byte	0x04, 0x17
        /*007a*/ 	.short	(.L_27 - .L_26)
.L_26:
        /*007c*/ 	.word	0x00000000
        /*0080*/ 	.short	0x0000
        /*0082*/ 	.short	0x0000
        /*0084*/ 	.byte	0x00, 0xf4, 0x21, 0x00


	//----- nvinfo : EIATTR_SPARSE_MMA_MASK
	.align		4
.L_27:
        /*0088*/ 	.byte	0x03, 0x50
        /*008a*/ 	.short	0x0000


	//----- nvinfo : EIATTR_MAXREG_COUNT
	.align		4
        /*008c*/ 	.byte	0x03, 0x1b
        /*008e*/ 	.short	0x00ff


	//----- nvinfo : EIATTR_EXIT_INSTR_OFFSETS
	.align		4
        /*0090*/ 	.byte	0x04, 0x1c
        /*0092*/ 	.short	(.L_29 - .L_28)


	//   ....[0]....
.L_28:
        /*0094*/ 	.word	0x00000390


	//   ....[1]....
        /*0098*/ 	.word	0x000003b0


	//----- nvinfo : EIATTR_REQNTID
	.align		4
.L_29:
        /*009c*/ 	.byte	0x04, 0x10
        /*009e*/ 	.short	(.L_31 - .L_30)
.L_30:
        /*00a0*/ 	.word	0x00000080
        /*00a4*/ 	.word	0x00000001
        /*00a8*/ 	.word	0x00000001


	//----- nvinfo : EIATTR_CBANK_PARAM_SIZE
	.align		4
.L_31:
        /*00ac*/ 	.byte	0x03, 0x19
        /*00ae*/ 	.short	0x003c


	//----- nvinfo : EIATTR_PARAM_CBANK
	.align		4
        /*00b0*/ 	.byte	0x04, 0x0a
        /*00b2*/ 	.short	(.L_33 - .L_32)
	.align		4
.L_32:
        /*00b4*/ 	.word	index@(.nv.constant0.triton_poi_fused__native_batch_norm_legit_no_training_convolution_relu_13)
        /*00b8*/ 	.short	0x0210
        /*00ba*/ 	.short	0x003c


	//----- nvinfo : EIATTR_SW_WAR
	.align		4
.L_33:
        /*00bc*/ 	.byte	0x04, 0x36
        /*00be*/ 	.short	(.L_35 - .L_34)
.L_34:
        /*00c0*/ 	.word	0x00000008
.L_35:


//--------------------- .nv.callgraph             --------------------------
	.section	.nv.callgraph,"",@"SHT_CUDA_CALLGRAPH"
	.align	4
	.sectionentsize	8
	.align		4
        /*0000*/ 	.word	0x00000000
	.align		4
        /*0004*/ 	.word	0xffffffff
	.align		4
        /*0008*/ 	.word	0x00000000
	.align		4
        /*000c*/ 	.word	0xfffffffe
	.align		4
        /*0010*/ 	.word	0x00000000
	.align		4
        /*0014*/ 	.word	0xfffffffd
	.align		4
        /*0018*/ 	.word	0x00000000
	.align		4
        /*001c*/ 	.word	0xfffffffc


//--------------------- .nv.constant4             --------------------------
	.section	.nv.constant4,"a",@progbits
	.align	8
	.align		8
.nv.constant4:
        /*0000*/ 	.dword	_$_str
	.align		8
        /*0008*/ 	.dword	_$_str_$_2


//--------------------- .text.triton_poi_fused__native_batch_norm_legit_no_training_convolution_relu_13 --------------------------
	.section	.text.triton_poi_fused__native_batch_norm_legit_no_training_convolution_relu_13,"ax",@progbits
	.align	128
        .global         triton_poi_fused__native_batch_norm_legit_no_training_convolution_relu_13
        .type           triton_poi_fused__native_batch_norm_legit_no_training_convolution_relu_13,@function
        .size           triton_poi_fused__native_batch_norm_legit_no_training_convolution_relu_13,(.L_x_1 - triton_poi_fused__native_batch_norm_legit_no_training_convolution_relu_13)
        .other          triton_poi_fused__native_batch_norm_legit_no_training_convolution_relu_13,@"STO_CUDA_ENTRY STV_DEFAULT"
triton_poi_fused__native_batch_norm_legit_no_training_convolution_relu_13:
.text.triton_poi_fused__native_batch_norm_legit_no_training_convolution_relu_13:
[----:B------:R-:W0:Y:S01]  /*0000*/  LDC R1, c[0x0][0x28] ;  /* 0x00000a00ff017b82 */ /* 0x000e220000000800 */
[----:B------:R-:W1:Y:S07]  /*0010*/  S2R R0, SR_TID.X ;  /* 0x0000000000007919 */ /* 0x000e6e0000002100 */
[----:B------:R-:W2:Y:S01]  /*0020*/  LDC.64 R12, c[0x0][0x228] ;  /* 0x00008a00ff0c7b82 */ /* 0x000ea20000000a00 */
[----:B------:R-:W-:Y:S01]  /*0030*/  ULDC.64 UR4, c[0x0][0x208] ;  /* 0x0000820000047ab9 */ /* 0x000fe20000000a00 */
[----:B------:R-:W3:Y:S06]  /*0040*/  S2R R3, SR_CTAID.X ;  /* 0x0000000000037919 */ /* 0x000eec0000002500 */
[----:B------:R-:W4:Y:S08]  /*0050*/  LDC.64 R10, c[0x0][0x218] ;  /* 0x00008600ff0a7b82 */ /* 0x000f300000000a00 */
[----:B------:R-:W5:Y:S08]  /*0060*/  LDC.64 R14, c[0x0][0x220] ;  /* 0x00008800ff0e7b82 */ /* 0x000f700000000a00 */
[----:B------:R-:W4:Y:S01]  /*0070*/  LDC.64 R16, c[0x0][0x230] ;  /* 0x00008c00ff107b82 */ /* 0x000f220000000a00 */
[----:B-1----:R-:W-:-:S07]  /*0080*/  LOP3.LUT R0, R0, 0x7f, RZ, 0xc0, !PT ;  /* 0x0000007f00007812 */ /* 0x002fce00078ec0ff */
[----:B------:R-:W1:Y:S01]  /*0090*/  LDC.64 R6, c[0x0][0x238] ;  /* 0x00008e00ff067b82 */ /* 0x000e620000000a00 */
[----:B---3--:R-:W-:Y:S02]  /*00a0*/  SHF.R.S32.HI R2, RZ, 0x18, R3 ;  /* 0x00000018ff027819 */ /* 0x008fe40000011403 */
[----:B------:R-:W-:Y:S02]  /*00b0*/  LEA R0, R3, R0, 0x7 ;  /* 0x0000000003007211 */ /* 0x000fe400078e38ff */
[----:B------:R-:W-:Y:S01]  /*00c0*/  SGXT R3, R2, 0x1 ;  /* 0x000000010203781a */ /* 0x000fe20000000200 */
[----:B------:R-:W-:Y:S01]  /*00d0*/  HFMA2.MMA R2, -RZ, RZ, 0, 0 ;  /* 0x00000000ff027435 */ /* 0x000fe200000001ff */
[----:B------:R-:W-:Y:S02]  /*00e0*/  ISETP.GE.AND P0, PT, R0, 0xe00, PT ;  /* 0x00000e000000780c */ /* 0x000fe40003f06270 */
[----:B------:R-:W-:-:S04]  /*00f0*/  LEA.HI R3, R3, R0, RZ, 0x4 ;  /* 0x0000000003037211 */ /* 0x000fc800078f20ff */
[----:B------:R-:W-:-:S05]  /*0100*/  SHF.R.S32.HI R3, RZ, 0x4, R3 ;  /* 0x00000004ff037819 */ /* 0x000fca0000011403 */
[----:B------:R-:W-:-:S05]  /*0110*/  IMAD.HI R2, R3, -0x6db6db6d, R2 ;  /* 0x9249249303027827 */ /* 0x000fca00078e0202 */
[----:B------:R-:W-:-:S04]  /*0120*/  SHF.R.U32.HI R5, RZ, 0x1f, R2 ;  /* 0x0000001fff057819 */ /* 0x000fc80000011602 */
[----:B------:R-:W-:-:S05]  /*0130*/  LEA.HI.SX32 R5, R2, R5, 0x1b ;  /* 0x0000000502057211 */ /* 0x000fca00078fdaff */
[----:B------:R-:W-:Y:S01]  /*0140*/  IMAD R19, R5, -0x38, R3 ;  /* 0xffffffc805137824 */ /* 0x000fe200078e0203 */
[----:B------:R-:W-:Y:S01]  /*0150*/  CS2R R4, SRZ ;  /* 0x0000000000047805 */ /* 0x000fe2000001ff00 */
[----:B------:R-:W3:Y:S02]  /*0160*/  LDC.64 R2, c[0x0][0x210] ;  /* 0x00008400ff027b82 */ /* 0x000ee40000000a00 */
[----:B--2---:R-:W-:-:S05]  /*0170*/  IMAD.WIDE R12, R19, 0x4, R12 ;  /* 0x00000004130c7825 */ /* 0x004fca00078e020c */
[----:B------:R5:W2:Y:S01]  /*0180*/  @!P0 LDG.E.EL R4, desc[UR4][R12.64] ;  /* 0x000000040c048981 */ /* 0x000aa2000c2e1900 */
[----:B------:R-:W-:Y:S01]  /*0190*/  CS2R R8, SRZ ;  /* 0x0000000000087805 */ /* 0x000fe2000001ff00 */
[----:B----4-:R-:W-:-:S05]  /*01a0*/  IMAD.WIDE R10, R19, 0x4, R10 ;  /* 0x00000004130a7825 */ /* 0x010fca00078e020a */
[----:B------:R4:W2:Y:S01]  /*01b0*/  @!P0 LDG.E.EL R8, desc[UR4][R10.64] ;  /* 0x000000040a088981 */ /* 0x0008a2000c2e1900 */
[----:B-----5:R-:W-:-:S04]  /*01c0*/  IMAD.WIDE R12, R19, 0x4, R14 ;  /* 0x00000004130c7825 */ /* 0x020fc800078e020e */
[----:B---3--:R-:W-:Y:S01]  /*01d0*/  IMAD.WIDE R2, R0, 0x4, R2 ;  /* 0x0000000400027825 */ /* 0x008fe200078e0202 */
[----:B------:R-:W3:Y:S04]  /*01e0*/  @!P0 LDG.E.EL R9, desc[UR4][R12.64] ;  /* 0x000000040c098981 */ /* 0x000ee8000c2e1900 */
[----:B------:R-:W5:Y:S01]  /*01f0*/  @!P0 LDG.E R5, desc[UR4][R2.64] ;  /* 0x0000000402058981 */ /* 0x000f62000c1e1900 */
[----:B0-----:R-:W-:-:S04]  /*0200*/  IMAD.WIDE R14, R19, 0x4, R16 ;  /* 0x00000004130e7825 */ /* 0x001fc800078e0210 */
[----:B-1----:R-:W-:Y:S01]  /*0210*/  IMAD.WIDE R16, R19, 0x4, R6 ;  /* 0x0000000413107825 */ /* 0x002fe200078e0206 */
[----:B------:R-:W-:Y:S02]  /*0220*/  CS2R R18, SRZ ;  /* 0x0000000000127805 */ /* 0x000fe4000001ff00 */
[----:B----4-:R-:W-:Y:S01]  /*0230*/  MOV R11, 0x3e800000 ;  /* 0x3e800000000b7802 */ /* 0x010fe20000000f00 */
[----:B------:R-:W0:Y:S03]  /*0240*/  LDC.64 R6, c[0x0][0x240] ;  /* 0x00009000ff067b82 */ /* 0x000e260000000a00 */
[----:B------:R-:W4:Y:S04]  /*0250*/  @!P0 LDG.E.EL R18, desc[UR4][R14.64] ;  /* 0x000000040e128981 */ /* 0x000f28000c2e1900 */
[----:B------:R-:W4:Y:S01]  /*0260*/  @!P0 LDG.E.EL R19, desc[UR4][R16.64] ;  /* 0x0000000410138981 */ /* 0x000f22000c2e1900 */
[----:B0-----:R-:W-:-:S04]  /*0270*/  IMAD.WIDE R6, R0, 0x4, R6 ;  /* 0x0000000400067825 */ /* 0x001fc800078e0206 */
[----:B--2---:R-:W-:-:S04]  /*0280*/  FADD R4, R4, 9.9999997473787516356e-06 ;  /* 0x3727c5ac04047421 */ /* 0x004fc80000000000 */
[----:B------:R-:W0:Y:S02]  /*0290*/  MUFU.SQRT R20, R4 ;  /* 0x0000000400147308 */ /* 0x000e240000002000 */
[C---:B0-----:R-:W-:Y:S02]  /*02a0*/  FSETP.GT.AND P1, PT, R20.reuse, 8.50705917302346158658e+37, PT ;  /* 0x7e8000001400780b */ /* 0x041fe40003f24000 */
[----:B------:R-:W-:-:S11]  /*02b0*/  FSETP.GEU.AND P2, PT, R20, 1.175494350822287508e-38, PT ;  /* 0x008000001400780b */ /* 0x000fd60003f4e000 */
[----:B------:R-:W-:-:S04]  /*02c0*/  @P1 FMUL R20, R20, 0.25 ;  /* 0x3e80000014141820 */ /* 0x000fc80000400000 */
[----:B------:R-:W-:-:S06]  /*02d0*/  @!P2 FMUL R20, R20, 16777216 ;  /* 0x4b8000001414a820 */ /* 0x000fcc0000400000 */
[----:B------:R-:W0:Y:S01]  /*02e0*/  MUFU.RCP R20, R20 ;  /* 0x0000001400147308 */ /* 0x000e220000001000 */
[----:B------:R-:W-:Y:S01]  /*02f0*/  FSEL R11, R11, 1, P1 ;  /* 0x3f8000000b0b7808 */ /* 0x000fe20000800000 */
[----:B-----5:R-:W-:-:S04]  /*0300*/  FADD R5, R8, R5 ;  /* 0x0000000508057221 */ /* 0x020fc80000000000 */
[----:B------:R-:W-:Y:S01]  /*0310*/  @!P2 FMUL R11, R11, 16777216 ;  /* 0x4b8000000b0ba820 */ /* 0x000fe20000400000 */
[----:B---3--:R-:W-:-:S03]  /*0320*/  FADD R9, R5, -R9 ;  /* 0x8000000905097221 */ /* 0x008fc60000000000 */
[----:B0-----:R-:W-:-:S04]  /*0330*/  FMUL R4, R20, R11 ;  /* 0x0000000b14047220 */ /* 0x001fc80000400000 */
[----:B------:R-:W-:-:S04]  /*0340*/  FMUL R4, R9, R4 ;  /* 0x0000000409047220 */ /* 0x000fc80000400000 */
[----:B----4-:R-:W-:Y:S01]  /*0350*/  FFMA R4, R4, R18, R19 ;  /* 0x0000001204047223 */ /* 0x010fe20000000013 */
[----:B------:R0:W-:Y:S04]  /*0360*/  @!P0 STG.E desc[UR4][R2.64], R5 ;  /* 0x0000000502008986 */ /* 0x0001e8000c101904 */
[----:B------:R-:W-:-:S04]  /*0370*/  FSETP.GEU.AND P1, PT, R4, RZ, PT ;  /* 0x000000ff0400720b */ /* 0x000fc80003f2e000 */
[----:B------:R-:W-:Y:S01]  /*0380*/  FSEL R9, R4, RZ, P1 ;  /* 0x000000ff04097208 */ /* 0x000fe20000800000 */
[----:B0-----:R-:W-:Y:S08]  /*0390*/  @P0 EXIT ;  /* 0x000000000000094d */ /* 0x001ff00003800000 */
[----:B------:R-:W-:Y:S01]  /*03a0*/  STG.E desc[UR4][R6.64], R9 ;  /* 0x0000000906007986 */ /* 0x000fe2000c101904 */
[----:B------:R-:W-:Y:S05]  /*03b0*/  EXIT ;  /* 0x000000000000794d */ /* 0x000fea0003800000 */
.L_x_0:
[----:B------:R-:W-:-:S00]  /*03c0*/  BRA `(.L_x_0) ;  /* 0xfffffffc00fc7947 */ /* 0x000fc0000383ffff */
[----:B------:R-:W-:-:S00]  /*03d0*/  NOP ;  /* 0x0000000000007918 */ /* 0x000fc00000000000 */
        /* <DEDUP_REMOVED lines=10> */
.L_x_1:


//--------------------- .nv.global.init           --------------------------
	.section	.nv.global.init,"aw",@progbits
.nv.global.init:
	.type		_$_str,@object
	.size		_$_str,(_$_str_$_2 - _$_str)
_$_str:
        /*0000*/ 	.byte	0x5f, 0x5f, 0x43, 0x55, 0x44, 0x41, 0x5f, 0x46, 0x54, 0x5a, 0x00
	.type		_$_str_$_2,@object
	.size		_$_str_$_2,(.L_1 - _$_str_$_2)
_$_str_$_2:
        /*000b*/ 	.byte	0x5f, 0x5f, 0x43, 0x55, 0x44, 0x41, 0x5f, 0x50, 0x52, 0x45, 0x43, 0x5f, 0x53, 0x51, 0x52, 0x54
        /*001b*/ 	.byte	0x00
.L_1:


//--------------------- .nv.constant0.triton_poi_fused__native_batch_norm_legit_no_training_convolution_relu_13 --------------------------
	.section	.nv.constant0.triton_poi_fused__native_batch_norm_legit_no_training_convolution_relu_13,"a",@progbits
	.sectionflags	@""
	.align	4
.nv.constant0.triton_poi_fused__native_batch_norm_legit_no_training_convolution_relu_13:
	.zero		588
